//
// Generated by NVIDIA NVVM Compiler
//
// Compiler Build ID: CL-36424714
// Cuda compilation tools, release 13.0, V13.0.88
// Based on NVVM 20.0.0
//

.version 9.0
.target sm_100
.address_size 64

	// .globl	_Z10ClearColorP6uchar45uint26uchar3

.visible .entry _Z10ClearColorP6uchar45uint26uchar3(
	.param .u64 .ptr .align 1 _Z10ClearColorP6uchar45uint26uchar3_param_0,
	.param .align 8 .b8 _Z10ClearColorP6uchar45uint26uchar3_param_1[8],
	.param .align 1 .b8 _Z10ClearColorP6uchar45uint26uchar3_param_2[3]
)
{
	.reg .pred 	%p<2>;
	.reg .b16 	%rs<4>;
	.reg .b32 	%r<14>;
	.reg .b64 	%rd<5>;

	ld.param.u64 	%rd1, [_Z10ClearColorP6uchar45uint26uchar3_param_0];
	ld.param.v2.u32 	{%r2, %r3}, [_Z10ClearColorP6uchar45uint26uchar3_param_1];
	ld.param.u8 	%rs3, [_Z10ClearColorP6uchar45uint26uchar3_param_2+2];
	ld.param.u8 	%rs2, [_Z10ClearColorP6uchar45uint26uchar3_param_2+1];
	ld.param.u8 	%rs1, [_Z10ClearColorP6uchar45uint26uchar3_param_2];
	mov.u32 	%r4, %ctaid.x;
	mov.u32 	%r5, %ntid.x;
	mov.u32 	%r6, %tid.x;
	mad.lo.s32 	%r1, %r4, %r5, %r6;
	mul.lo.s32 	%r7, %r2, %r3;
	setp.ge.u32 	%p1, %r1, %r7;
	@%p1 bra 	$L__BB0_2;
	cvta.to.global.u64 	%rd2, %rd1;
	mul.wide.s32 	%rd3, %r1, 4;
	add.s64 	%rd4, %rd2, %rd3;
	cvt.u32.u16 	%r8, %rs2;
	cvt.u32.u16 	%r9, %rs3;
	prmt.b32 	%r10, %r9, %r8, 0x3340U;
	cvt.u32.u16 	%r11, %rs1;
	prmt.b32 	%r12, %r11, 65535, 0x3340U;
	prmt.b32 	%r13, %r10, %r12, 0x5410U;
	st.global.u32 	[%rd4], %r13;
$L__BB0_2:
	ret;

}
	// .globl	_Z13VertexProcessP6float4PK6float3j
.visible .entry _Z13VertexProcessP6float4PK6float3j(
	.param .u64 .ptr .align 1 _Z13VertexProcessP6float4PK6float3j_param_0,
	.param .u64 .ptr .align 1 _Z13VertexProcessP6float4PK6float3j_param_1,
	.param .u32 _Z13VertexProcessP6float4PK6float3j_param_2
)
{
	.reg .pred 	%p<2>;
	.reg .b32 	%r<6>;
	.reg .b32 	%f<5>;
	.reg .b64 	%rd<9>;

	ld.param.u64 	%rd1, [_Z13VertexProcessP6float4PK6float3j_param_0];
	ld.param.u64 	%rd2, [_Z13VertexProcessP6float4PK6float3j_param_1];
	ld.param.u32 	%r2, [_Z13VertexProcessP6float4PK6float3j_param_2];
	mov.u32 	%r3, %ctaid.x;
	mov.u32 	%r4, %ntid.x;
	mov.u32 	%r5, %tid.x;
	mad.lo.s32 	%r1, %r3, %r4, %r5;
	setp.ge.u32 	%p1, %r1, %r2;
	@%p1 bra 	$L__BB1_2;
	cvta.to.global.u64 	%rd3, %rd2;
	cvta.to.global.u64 	%rd4, %rd1;
	mul.wide.s32 	%rd5, %r1, 16;
	add.s64 	%rd6, %rd4, %rd5;
	mul.wide.s32 	%rd7, %r1, 12;
	add.s64 	%rd8, %rd3, %rd7;
	ld.global.f32 	%f1, [%rd8];
	ld.global.f32 	%f2, [%rd8+4];
	ld.global.f32 	%f3, [%rd8+8];
	mov.f32 	%f4, 0f3F800000;
	st.global.v4.f32 	[%rd6], {%f1, %f2, %f3, %f4};
$L__BB1_2:
	ret;

}
	// .globl	_Z17RasterizeTriangleP6uchar45uint25uint46float4S3_S3_
.visible .entry _Z17RasterizeTriangleP6uchar45uint25uint46float4S3_S3_(
	.param .u64 .ptr .align 1 _Z17RasterizeTriangleP6uchar45uint25uint46float4S3_S3__param_0,
	.param .align 8 .b8 _Z17RasterizeTriangleP6uchar45uint25uint46float4S3_S3__param_1[8],
	.param .align 16 .b8 _Z17RasterizeTriangleP6uchar45uint25uint46float4S3_S3__param_2[16],
	.param .align 16 .b8 _Z17RasterizeTriangleP6uchar45uint25uint46float4S3_S3__param_3[16],
	.param .align 16 .b8 _Z17RasterizeTriangleP6uchar45uint25uint46float4S3_S3__param_4[16],
	.param .align 16 .b8 _Z17RasterizeTriangleP6uchar45uint25uint46float4S3_S3__param_5[16]
)
{
	.reg .pred 	%p<12>;
	.reg .b32 	%r<23>;
	.reg .b32 	%f<38>;
	.reg .b64 	%rd<5>;

	ld.param.u64 	%rd1, [_Z17RasterizeTriangleP6uchar45uint25uint46float4S3_S3__param_0];
	ld.param.v2.u32 	{%r1, %r2}, [_Z17RasterizeTriangleP6uchar45uint25uint46float4S3_S3__param_1];
	ld.param.v4.u32 	{%r8, %r9, %r10, %r11}, [_Z17RasterizeTriangleP6uchar45uint25uint46float4S3_S3__param_2];
	ld.param.v4.f32 	{%f4, %f5, %f6, %f7}, [_Z17RasterizeTriangleP6uchar45uint25uint46float4S3_S3__param_3];
	ld.param.v4.f32 	{%f8, %f9, %f10, %f11}, [_Z17RasterizeTriangleP6uchar45uint25uint46float4S3_S3__param_4];
	ld.param.v4.f32 	{%f12, %f13, %f14, %f15}, [_Z17RasterizeTriangleP6uchar45uint25uint46float4S3_S3__param_5];
	mov.u32 	%r12, %ctaid.x;
	mov.u32 	%r13, %ntid.x;
	mov.u32 	%r14, %tid.x;
	mad.lo.s32 	%r5, %r12, %r13, %r14;
	mul.lo.s32 	%r15, %r10, %r11;
	setp.ge.u32 	%p1, %r5, %r15;
	@%p1 bra 	$L__BB2_4;
	div.u32 	%r16, %r5, %r10;
	mul.lo.s32 	%r17, %r16, %r10;
	sub.s32 	%r18, %r5, %r17;
	add.s32 	%r6, %r18, %r8;
	sub.s32 	%r19, %r11, %r16;
	add.s32 	%r7, %r19, %r9;
	cvt.rn.f32.u32 	%f16, %r6;
	add.f32 	%f17, %f16, 0f3F000000;
	cvt.rn.f32.u32 	%f18, %r7;
	add.f32 	%f19, %f18, 0f3F000000;
	sub.f32 	%f20, %f17, %f4;
	sub.f32 	%f21, %f9, %f5;
	mul.f32 	%f22, %f21, %f20;
	sub.f32 	%f23, %f19, %f5;
	sub.f32 	%f24, %f8, %f4;
	mul.f32 	%f25, %f24, %f23;
	sub.f32 	%f1, %f22, %f25;
	sub.f32 	%f26, %f17, %f8;
	sub.f32 	%f27, %f13, %f9;
	mul.f32 	%f28, %f27, %f26;
	sub.f32 	%f29, %f19, %f9;
	sub.f32 	%f30, %f12, %f8;
	mul.f32 	%f31, %f30, %f29;
	sub.f32 	%f2, %f28, %f31;
	sub.f32 	%f32, %f17, %f12;
	sub.f32 	%f33, %f5, %f13;
	mul.f32 	%f34, %f33, %f32;
	sub.f32 	%f35, %f19, %f13;
	sub.f32 	%f36, %f4, %f12;
	mul.f32 	%f37, %f36, %f35;
	sub.f32 	%f3, %f34, %f37;
	setp.ge.f32 	%p2, %f1, 0f00000000;
	setp.ge.f32 	%p3, %f2, 0f00000000;
	and.pred  	%p4, %p2, %p3;
	setp.ge.f32 	%p5, %f3, 0f00000000;
	and.pred  	%p6, %p5, %p4;
	@%p6 bra 	$L__BB2_3;
	setp.gtu.f32 	%p7, %f1, 0f00000000;
	setp.gtu.f32 	%p8, %f2, 0f00000000;
	or.pred  	%p9, %p7, %p8;
	setp.gtu.f32 	%p10, %f3, 0f00000000;
	or.pred  	%p11, %p10, %p9;
	@%p11 bra 	$L__BB2_4;
$L__BB2_3:
	sub.s32 	%r20, %r2, %r7;
	mad.lo.s32 	%r21, %r20, %r1, %r6;
	cvta.to.global.u64 	%rd2, %rd1;
	mul.wide.s32 	%rd3, %r21, 4;
	add.s64 	%rd4, %rd2, %rd3;
	mov.b32 	%r22, -1;
	st.global.u32 	[%rd4], %r22;
$L__BB2_4:
	ret;

}


// ===== COMPILED SASS (sm_100) =====

	.target	sm_100

	.elftype	@"ET_EXEC"


//--------------------- .note.nv.tkinfo           --------------------------
	.section	.note.nv.tkinfo,"",@"SHT_NOTE"
	.sectionflags	@"SHF_NOTE_NV_TKINFO"
	.tkinfo
        /*0018*/ 	.word	0x00000002
        /*0030*/ 	.string	""
        /*0030*/ 	.string	"ptxas"
        /*0030*/ 	.string	"Cuda compilation tools, release 13.0, V13.0.88"
        /*0030*/ 	.string	"Build cuda_13.0.r13.0/compiler.36424714_0"
        /*0030*/ 	.string	"-arch sm_100 -m 64 "



//--------------------- .note.nv.cuinfo           --------------------------
	.section	.note.nv.cuinfo,"",@"SHT_NOTE"
	.sectionflags	@"SHF_NOTE_NV_CUINFO"
        /*0018*/ 	.short	0x0002
        /*001a*/ 	.short	0x0064
        /*001c*/ 	.short	0x0082
	.zero		2


//--------------------- .nv.info                  --------------------------
	.section	.nv.info,"",@"SHT_CUDA_INFO"
	.align	4


	//----- nvinfo : EIATTR_REGCOUNT
	.align		4
        /*0000*/ 	.byte	0x04, 0x2f
        /*0002*/ 	.short	(.L_1 - .L_0)
	.align		4
.L_0:
        /*0004*/ 	.word	index@(_Z10ClearColorP6uchar45uint26uchar3)
        /*0008*/ 	.word	0x0000000c


	//----- nvinfo : EIATTR_FRAME_SIZE
	.align		4
.L_1:
        /*000c*/ 	.byte	0x04, 0x11
        /*000e*/ 	.short	(.L_3 - .L_2)
	.align		4
.L_2:
        /*0010*/ 	.word	index@(_Z10ClearColorP6uchar45uint26uchar3)
        /*0014*/ 	.word	0x00000000


	//----- nvinfo : EIATTR_REGCOUNT
	.align		4
.L_3:
        /*0018*/ 	.byte	0x04, 0x2f
        /*001a*/ 	.short	(.L_5 - .L_4)
	.align		4
.L_4:
        /*001c*/ 	.word	index@(_Z13VertexProcessP6float4PK6float3j)
        /*0020*/ 	.word	0x0000000e


	//----- nvinfo : EIATTR_FRAME_SIZE
	.align		4
.L_5:
        /*0024*/ 	.byte	0x04, 0x11
        /*0026*/ 	.short	(.L_7 - .L_6)
	.align		4
.L_6:
        /*0028*/ 	.word	index@(_Z13VertexProcessP6float4PK6float3j)
        /*002c*/ 	.word	0x00000000


	//----- nvinfo : EIATTR_REGCOUNT
	.align		4
.L_7:
        /*0030*/ 	.byte	0x04, 0x2f
        /*0032*/ 	.short	(.L_9 - .L_8)
	.align		4
.L_8:
        /*0034*/ 	.word	index@(_Z17RasterizeTriangleP6uchar45uint25uint46float4S3_S3_)
        /*0038*/ 	.word	0x00000012


	//----- nvinfo : EIATTR_FRAME_SIZE
	.align		4
.L_9:
        /*003c*/ 	.byte	0x04, 0x11
        /*003e*/ 	.short	(.L_11 - .L_10)
	.align		4
.L_10:
        /*0040*/ 	.word	index@(_Z17RasterizeTriangleP6uchar45uint25uint46float4S3_S3_)
        /*0044*/ 	.word	0x00000000


	//----- nvinfo : EIATTR_MIN_STACK_SIZE
	.align		4
.L_11:
        /*0048*/ 	.byte	0x04, 0x12
        /*004a*/ 	.short	(.L_13 - .L_12)
	.align		4
.L_12:
        /*004c*/ 	.word	index@(_Z17RasterizeTriangleP6uchar45uint25uint46float4S3_S3_)
        /*0050*/ 	.word	0x00000000


	//----- nvinfo : EIATTR_MIN_STACK_SIZE
	.align		4
.L_13:
        /*0054*/ 	.byte	0x04, 0x12
        /*0056*/ 	.short	(.L_15 - .L_14)
	.align		4
.L_14:
        /*0058*/ 	.word	index@(_Z13VertexProcessP6float4PK6float3j)
        /*005c*/ 	.word	0x00000000


	//----- nvinfo : EIATTR_MIN_STACK_SIZE
	.align		4
.L_15:
        /*0060*/ 	.byte	0x04, 0x12
        /*0062*/ 	.short	(.L_17 - .L_16)
	.align		4
.L_16:
        /*0064*/ 	.word	index@(_Z10ClearColorP6uchar45uint26uchar3)
        /*0068*/ 	.word	0x00000000
.L_17:


//--------------------- .nv.compat                --------------------------
	.section	.nv.compat,"",@"SHT_CUDA_COMPAT_INFO"
	.align	4
        /*0000*/ 	.byte	0x02, 0x09, 0x00, 0x00, 0x02, 0x02, 0x01, 0x00, 0x02, 0x05, 0x05, 0x00, 0x03, 0x07, 0x01, 0x01
        /*0010*/ 	.byte	0x02, 0x03, 0x00, 0x00, 0x02, 0x06, 0x01, 0x00, 0x04, 0x0b, 0x08, 0x00, 0x09, 0x00, 0x00, 0x00
        /*0020*/ 	.byte	0x00, 0x00, 0x00, 0x00


//--------------------- .nv.info._Z17RasterizeTriangleP6uchar45uint25uint46float4S3_S3_ --------------------------
	.section	.nv.info._Z17RasterizeTriangleP6uchar45uint25uint46float4S3_S3_,"",@"SHT_CUDA_INFO"
	.sectionflags	@""
	.align	4


	//----- nvinfo : EIATTR_CUDA_API_VERSION
	.align		4
        /*0000*/ 	.byte	0x04, 0x37
        /*0002*/ 	.short	(.L_19 - .L_18)
.L_18:
        /*0004*/ 	.word	0x00000082


	//----- nvinfo : EIATTR_KPARAM_INFO
	.align		4
.L_19:
        /*0008*/ 	.byte	0x04, 0x17
        /*000a*/ 	.short	(.L_21 - .L_20)
.L_20:
        /*000c*/ 	.word	0x00000000
        /*0010*/ 	.short	0x0005
        /*0012*/ 	.short	0x0040
        /*0014*/ 	.byte	0x00, 0xf0, 0x41, 0x00


	//----- nvinfo : EIATTR_KPARAM_INFO
	.align		4
.L_21:
        /*0018*/ 	.byte	0x04, 0x17
        /*001a*/ 	.short	(.L_23 - .L_22)
.L_22:
        /*001c*/ 	.word	0x00000000
        /*0020*/ 	.short	0x0004
        /*0022*/ 	.short	0x0030
        /*0024*/ 	.byte	0x00, 0xf0, 0x41, 0x00


	//----- nvinfo : EIATTR_KPARAM_INFO
	.align		4
.L_23:
        /*0028*/ 	.byte	0x04, 0x17
        /*002a*/ 	.short	(.L_25 - .L_24)
.L_24:
        /*002c*/ 	.word	0x00000000
        /*0030*/ 	.short	0x0003
        /*0032*/ 	.short	0x0020
        /*0034*/ 	.byte	0x00, 0xf0, 0x41, 0x00


	//----- nvinfo : EIATTR_KPARAM_INFO
	.align		4
.L_25:
        /*0038*/ 	.byte	0x04, 0x17
        /*003a*/ 	.short	(.L_27 - .L_26)
.L_26:
        /*003c*/ 	.word	0x00000000
        /*0040*/ 	.short	0x0002
        /*0042*/ 	.short	0x0010
        /*0044*/ 	.byte	0x00, 0xf0, 0x41, 0x00


	//----- nvinfo : EIATTR_KPARAM_INFO
	.align		4
.L_27:
        /*0048*/ 	.byte	0x04, 0x17
        /*004a*/ 	.short	(.L_29 - .L_28)
.L_28:
        /*004c*/ 	.word	0x00000000
        /*0050*/ 	.short	0x0001
        /*0052*/ 	.short	0x0008
        /*0054*/ 	.byte	0x00, 0xf0, 0x21, 0x00


	//----- nvinfo : EIATTR_KPARAM_INFO
	.align		4
.L_29:
        /*0058*/ 	.byte	0x04, 0x17
        /*005a*/ 	.short	(.L_31 - .L_30)
.L_30:
        /*005c*/ 	.word	0x00000000
        /*0060*/ 	.short	0x0000
        /*0062*/ 	.short	0x0000
        /*0064*/ 	.byte	0x00, 0xf5, 0x21, 0x00


	//----- nvinfo : EIATTR_SPARSE_MMA_MASK
	.align		4
.L_31:
        /*0068*/ 	.byte	0x03, 0x50
        /*006a*/ 	.short	0x0000


	//----- nvinfo : EIATTR_MAXREG_COUNT
	.align		4
        /*006c*/ 	.byte	0x03, 0x1b
        /*006e*/ 	.short	0x00ff


	//----- nvinfo : EIATTR_MERCURY_ISA_VERSION
	.align		4
        /*0070*/ 	.byte	0x03, 0x5f
        /*0072*/ 	.short	0x0101


	//----- nvinfo : EIATTR_VRC_CTA_INIT_COUNT
	.align		4
        /*0074*/ 	.byte	0x02, 0x4a
	.zero		1
	.zero		1


	//----- nvinfo : EIATTR_EXIT_INSTR_OFFSETS
	.align		4
        /*0078*/ 	.byte	0x04, 0x1c
        /*007a*/ 	.short	(.L_33 - .L_32)


	//   ....[0]....
.L_32:
        /*007c*/ 	.word	0x00000080


	//   ....[1]....
        /*0080*/ 	.word	0x00000430


	//   ....[2]....
        /*0084*/ 	.word	0x000004c0


	//----- nvinfo : EIATTR_CRS_STACK_SIZE
	.align		4
.L_33:
        /*0088*/ 	.byte	0x04, 0x1e
        /*008a*/ 	.short	(.L_35 - .L_34)
.L_34:
        /*008c*/ 	.word	0x00000000


	//----- nvinfo : EIATTR_CBANK_PARAM_SIZE
	.align		4
.L_35:
        /*0090*/ 	.byte	0x03, 0x19
        /*0092*/ 	.short	0x0050


	//----- nvinfo : EIATTR_PARAM_CBANK
	.align		4
        /*0094*/ 	.byte	0x04, 0x0a
        /*0096*/ 	.short	(.L_37 - .L_36)
	.align		4
.L_36:
        /*0098*/ 	.word	index@(.nv.constant0._Z17RasterizeTriangleP6uchar45uint25uint46float4S3_S3_)
        /*009c*/ 	.short	0x0380
        /*009e*/ 	.short	0x0050


	//----- nvinfo : EIATTR_SW_WAR
	.align		4
.L_37:
        /*00a0*/ 	.byte	0x04, 0x36
        /*00a2*/ 	.short	(.L_39 - .L_38)
.L_38:
        /*00a4*/ 	.word	0x00000008
.L_39:


//--------------------- .nv.info._Z13VertexProcessP6float4PK6float3j --------------------------
	.section	.nv.info._Z13VertexProcessP6float4PK6float3j,"",@"SHT_CUDA_INFO"
	.sectionflags	@""
	.align	4


	//----- nvinfo : EIATTR_CUDA_API_VERSION
	.align		4
        /*0000*/ 	.byte	0x04, 0x37
        /*0002*/ 	.short	(.L_41 - .L_40)
.L_40:
        /*0004*/ 	.word	0x00000082


	//----- nvinfo : EIATTR_KPARAM_INFO
	.align		4
.L_41:
        /*0008*/ 	.byte	0x04, 0x17
        /*000a*/ 	.short	(.L_43 - .L_42)
.L_42:
        /*000c*/ 	.word	0x00000000
        /*0010*/ 	.short	0x0002
        /*0012*/ 	.short	0x0010
        /*0014*/ 	.byte	0x00, 0xf0, 0x11, 0x00


	//----- nvinfo : EIATTR_KPARAM_INFO
	.align		4
.L_43:
        /*0018*/ 	.byte	0x04, 0x17
        /*001a*/ 	.short	(.L_45 - .L_44)
.L_44:
        /*001c*/ 	.word	0x00000000
        /*0020*/ 	.short	0x0001
        /*0022*/ 	.short	0x0008
        /*0024*/ 	.byte	0x00, 0xf5, 0x21, 0x00


	//----- nvinfo : EIATTR_KPARAM_INFO
	.align		4
.L_45:
        /*0028*/ 	.byte	0x04, 0x17
        /*002a*/ 	.short	(.L_47 - .L_46)
.L_46:
        /*002c*/ 	.word	0x00000000
        /*0030*/ 	.short	0x0000
        /*0032*/ 	.short	0x0000
        /*0034*/ 	.byte	0x00, 0xf5, 0x21, 0x00


	//----- nvinfo : EIATTR_SPARSE_MMA_MASK
	.align		4
.L_47:
        /*0038*/ 	.byte	0x03, 0x50
        /*003a*/ 	.short	0x0000


	//----- nvinfo : EIATTR_MAXREG_COUNT
	.align		4
        /*003c*/ 	.byte	0x03, 0x1b
        /*003e*/ 	.short	0x00ff


	//----- nvinfo : EIATTR_MERCURY_ISA_VERSION
	.align		4
        /*0040*/ 	.byte	0x03, 0x5f
        /*0042*/ 	.short	0x0101


	//----- nvinfo : EIATTR_VRC_CTA_INIT_COUNT
	.align		4
        /*0044*/ 	.byte	0x02, 0x4a
	.zero		1
	.zero		1


	//----- nvinfo : EIATTR_EXIT_INSTR_OFFSETS
	.align		4
        /*0048*/ 	.byte	0x04, 0x1c
        /*004a*/ 	.short	(.L_49 - .L_48)


	//   ....[0]....
.L_48:
        /*004c*/ 	.word	0x00000070


	//   ....[1]....
        /*0050*/ 	.word	0x00000120


	//----- nvinfo : EIATTR_CBANK_PARAM_SIZE
	.align		4
.L_49:
        /*0054*/ 	.byte	0x03, 0x19
        /*0056*/ 	.short	0x0014


	//----- nvinfo : EIATTR_PARAM_CBANK
	.align		4
        /*0058*/ 	.byte	0x04, 0x0a
        /*005a*/ 	.short	(.L_51 - .L_50)
	.align		4
.L_50:
        /*005c*/ 	.word	index@(.nv.constant0._Z13VertexProcessP6float4PK6float3j)
        /*0060*/ 	.short	0x0380
        /*0062*/ 	.short	0x0014


	//----- nvinfo : EIATTR_SW_WAR
	.align		4
.L_51:
        /*0064*/ 	.byte	0x04, 0x36
        /*0066*/ 	.short	(.L_53 - .L_52)
.L_52:
        /*0068*/ 	.word	0x00000008
.L_53:


//--------------------- .nv.info._Z10ClearColorP6uchar45uint26uchar3 --------------------------
	.section	.nv.info._Z10ClearColorP6uchar45uint26uchar3,"",@"SHT_CUDA_INFO"
	.sectionflags	@""
	.align	4


	//----- nvinfo : EIATTR_CUDA_API_VERSION
	.align		4
        /*0000*/ 	.byte	0x04, 0x37
        /*0002*/ 	.short	(.L_55 - .L_54)
.L_54:
        /*0004*/ 	.word	0x00000082


	//----- nvinfo : EIATTR_KPARAM_INFO
	.align		4
.L_55:
        /*0008*/ 	.byte	0x04, 0x17
        /*000a*/ 	.short	(.L_57 - .L_56)
.L_56:
        /*000c*/ 	.word	0x00000000
        /*0010*/ 	.short	0x0002
        /*0012*/ 	.short	0x0010
        /*0014*/ 	.byte	0x00, 0xf0, 0x0d, 0x00


	//----- nvinfo : EIATTR_KPARAM_INFO
	.align		4
.L_57:
        /*0018*/ 	.byte	0x04, 0x17
        /*001a*/ 	.short	(.L_59 - .L_58)
.L_58:
        /*001c*/ 	.word	0x00000000
        /*0020*/ 	.short	0x0001
        /*0022*/ 	.short	0x0008
        /*0024*/ 	.byte	0x00, 0xf0, 0x21, 0x00


	//----- nvinfo : EIATTR_KPARAM_INFO
	.align		4
.L_59:
        /*0028*/ 	.byte	0x04, 0x17
        /*002a*/ 	.short	(.L_61 - .L_60)
.L_60:
        /*002c*/ 	.word	0x00000000
        /*0030*/ 	.short	0x0000
        /*0032*/ 	.short	0x0000
        /*0034*/ 	.byte	0x00, 0xf5, 0x21, 0x00


	//----- nvinfo : EIATTR_SPARSE_MMA_MASK
	.align		4
.L_61:
        /*0038*/ 	.byte	0x03, 0x50
        /*003a*/ 	.short	0x0000


	//----- nvinfo : EIATTR_MAXREG_COUNT
	.align		4
        /*003c*/ 	.byte	0x03, 0x1b
        /*003e*/ 	.short	0x00ff


	//----- nvinfo : EIATTR_MERCURY_ISA_VERSION
	.align		4
        /*0040*/ 	.byte	0x03, 0x5f
        /*0042*/ 	.short	0x0101


	//----- nvinfo : EIATTR_VRC_CTA_INIT_COUNT
	.align		4
        /*0044*/ 	.byte	0x02, 0x4a
	.zero		1
	.zero		1


	//----- nvinfo : EIATTR_EXIT_INSTR_OFFSETS
	.align		4
        /*0048*/ 	.byte	0x04, 0x1c
        /*004a*/ 	.short	(.L_63 - .L_62)


	//   ....[0]....
.L_62:
        /*004c*/ 	.word	0x00000080


	//   ....[1]....
        /*0050*/ 	.word	0x00000140


	//----- nvinfo : EIATTR_CBANK_PARAM_SIZE
	.align		4
.L_63:
        /*0054*/ 	.byte	0x03, 0x19
        /*0056*/ 	.short	0x0013


	//----- nvinfo : EIATTR_PARAM_CBANK
	.align		4
        /*0058*/ 	.byte	0x04, 0x0a
        /*005a*/ 	.short	(.L_65 - .L_64)
	.align		4
.L_64:
        /*005c*/ 	.word	index@(.nv.constant0._Z10ClearColorP6uchar45uint26uchar3)
        /*0060*/ 	.short	0x0380
        /*0062*/ 	.short	0x0013


	//----- nvinfo : EIATTR_SW_WAR
	.align		4
.L_65:
        /*0064*/ 	.byte	0x04, 0x36
        /*0066*/ 	.short	(.L_67 - .L_66)
.L_66:
        /*0068*/ 	.word	0x00000008
.L_67:


//--------------------- .nv.callgraph             --------------------------
	.section	.nv.callgraph,"",@"SHT_CUDA_CALLGRAPH"
	.align	4
	.sectionentsize	8
	.align		4
        /*0000*/ 	.word	0x00000000
	.align		4
        /*0004*/ 	.word	0xffffffff
	.align		4
        /*0008*/ 	.word	0x00000000
	.align		4
        /*000c*/ 	.word	0xfffffffe
	.align		4
        /*0010*/ 	.word	0x00000000
	.align		4
        /*0014*/ 	.word	0xfffffffd
	.align		4
        /*0018*/ 	.word	0x00000000
	.align		4
        /*001c*/ 	.word	0xfffffffc


//--------------------- .text._Z17RasterizeTriangleP6uchar45uint25uint46float4S3_S3_ --------------------------
	.section	.text._Z17RasterizeTriangleP6uchar45uint25uint46float4S3_S3_,"ax",@progbits
	.align	128
        .global         _Z17RasterizeTriangleP6uchar45uint25uint46float4S3_S3_
        .type           _Z17RasterizeTriangleP6uchar45uint25uint46float4S3_S3_,@function
        .size           _Z17RasterizeTriangleP6uchar45uint25uint46float4S3_S3_,(.L_x_5 - _Z17RasterizeTriangleP6uchar45uint25uint46float4S3_S3_)
        .other          _Z17RasterizeTriangleP6uchar45uint25uint46float4S3_S3_,@"STO_CUDA_ENTRY STV_DEFAULT"
_Z17RasterizeTriangleP6uchar45uint25uint46float4S3_S3_:
.text._Z17RasterizeTriangleP6uchar45uint25uint46float4S3_S3_:
[----:B------:R-:W-:Y:S01]  /*0000*/  LDC R1, c[0x0][0x37c] ;  /* 0x0000df00ff017b82 */ /* 0x000fe20000000800 */
[----:B------:R-:W0:Y:S07]  /*0010*/  S2R R3, SR_TID.X ;  /* 0x0000000000037919 */ /* 0x000e2e0000002100 */
[----:B------:R-:W0:Y:S01]  /*0020*/  S2UR UR5, SR_CTAID.X ;  /* 0x00000000000579c3 */ /* 0x000e220000002500 */
[----:B------:R-:W1:Y:S07]  /*0030*/  LDCU.64 UR6, c[0x0][0x398] ;  /* 0x00007300ff0677ac */ /* 0x000e6e0008000a00 */
[----:B------:R-:W0:Y:S01]  /*0040*/  LDC R6, c[0x0][0x360] ;  /* 0x0000d800ff067b82 */ /* 0x000e220000000800 */
[----:B-1----:R-:W-:Y:S01]  /*0050*/  UIMAD UR4, UR6, UR7, URZ ;  /* 0x00000007060472a4 */ /* 0x002fe2000f8e02ff */
[----:B0-----:R-:W-:-:S05]  /*0060*/  IMAD R6, R6, UR5, R3 ;  /* 0x0000000506067c24 */ /* 0x001fca000f8e0203 */
[----:B------:R-:W-:-:S13]  /*0070*/  ISETP.GE.U32.AND P0, PT, R6, UR4, PT ;  /* 0x0000000406007c0c */ /* 0x000fda000bf06070 */
[----:B------:R-:W-:Y:S05]  /*0080*/  @P0 EXIT ;  /* 0x000000000000094d */ /* 0x000fea0003800000 */
[----:B------:R-:W0:Y:S01]  /*0090*/  I2F.U32.RP R0, UR6 ;  /* 0x0000000600007d06 */ /* 0x000e220008209000 */
[----:B------:R-:W-:Y:S01]  /*00a0*/  ISETP.NE.U32.AND P2, PT, RZ, UR6, PT ;  /* 0x00000006ff007c0c */ /* 0x000fe2000bf45070 */
[----:B------:R-:W1:Y:S01]  /*00b0*/  LDCU.64 UR4, c[0x0][0x390] ;  /* 0x00007200ff0477ac */ /* 0x000e620008000a00 */
[----:B------:R-:W-:Y:S01]  /*00c0*/  BSSY.RECONVERGENT B0, `(.L_x_0) ;  /* 0x0000038000007945 */ /* 0x000fe20003800200 */
[----:B------:R-:W2:Y:S04]  /*00d0*/  LDCU.64 UR8, c[0x0][0x3a0] ;  /* 0x00007400ff0877ac */ /* 0x000ea80008000a00 */
[----:B0-----:R-:W0:Y:S02]  /*00e0*/  MUFU.RCP R0, R0 ;  /* 0x0000000000007308 */ /* 0x001e240000001000 */
[----:B0-----:R-:W-:-:S06]  /*00f0*/  IADD3 R2, PT, PT, R0, 0xffffffe, RZ ;  /* 0x0ffffffe00027810 */ /* 0x001fcc0007ffe0ff */
[----:B------:R0:W3:Y:S02]  /*0100*/  F2I.FTZ.U32.TRUNC.NTZ R3, R2 ;  /* 0x0000000200037305 */ /* 0x0000e4000021f000 */
[----:B0-----:R-:W-:Y:S01]  /*0110*/  HFMA2 R2, -RZ, RZ, 0, 0 ;  /* 0x00000000ff027431 */ /* 0x001fe200000001ff */
[----:B---3--:R-:W-:-:S05]  /*0120*/  IADD3 R5, PT, PT, RZ, -R3, RZ ;  /* 0x80000003ff057210 */ /* 0x008fca0007ffe0ff */
[----:B------:R-:W-:-:S04]  /*0130*/  IMAD R5, R5, UR6, RZ ;  /* 0x0000000605057c24 */ /* 0x000fc8000f8e02ff */
[----:B------:R-:W-:Y:S02]  /*0140*/  IMAD.HI.U32 R3, R3, R5, R2 ;  /* 0x0000000503037227 */ /* 0x000fe400078e0002 */
[----:B------:R-:W2:Y:S04]  /*0150*/  LDC.64 R4, c[0x0][0x3c0] ;  /* 0x0000f000ff047b82 */ /* 0x000ea80000000a00 */
[----:B------:R-:W-:-:S05]  /*0160*/  IMAD.HI.U32 R7, R3, R6, RZ ;  /* 0x0000000603077227 */ /* 0x000fca00078e00ff */
[----:B------:R-:W-:-:S05]  /*0170*/  IADD3 R3, PT, PT, -R7, RZ, RZ ;  /* 0x000000ff07037210 */ /* 0x000fca0007ffe1ff */
[----:B------:R-:W-:-:S05]  /*0180*/  IMAD R3, R3, UR6, R6 ;  /* 0x0000000603037c24 */ /* 0x000fca000f8e0206 */
[----:B------:R-:W-:Y:S01]  /*0190*/  ISETP.GE.U32.AND P0, PT, R3, UR6, PT ;  /* 0x0000000603007c0c */ /* 0x000fe2000bf06070 */
[----:B--2---:R-:W-:-:S12]  /*01a0*/  FADD R15, -R4, UR8 ;  /* 0x00000008040f7e21 */ /* 0x004fd80008000100 */
[----:B------:R-:W-:Y:S02]  /*01b0*/  @P0 IADD3 R3, PT, PT, R3, -UR6, RZ ;  /* 0x8000000603030c10 */ /* 0x000fe4000fffe0ff */
[----:B------:R-:W-:Y:S02]  /*01c0*/  @P0 IADD3 R7, PT, PT, R7, 0x1, RZ ;  /* 0x0000000107070810 */ /* 0x000fe40007ffe0ff */
[----:B------:R-:W-:Y:S02]  /*01d0*/  ISETP.GE.U32.AND P1, PT, R3, UR6, PT ;  /* 0x0000000603007c0c */ /* 0x000fe4000bf26070 */
[----:B------:R-:W0:Y:S11]  /*01e0*/  LDC.64 R2, c[0x0][0x3b0] ;  /* 0x0000ec00ff027b82 */ /* 0x000e360000000a00 */
[----:B------:R-:W-:-:S02]  /*01f0*/  @P1 IADD3 R7, PT, PT, R7, 0x1, RZ ;  /* 0x0000000107071810 */ /* 0x000fc40007ffe0ff */
[----:B------:R-:W-:-:S04]  /*0200*/  @!P2 LOP3.LUT R7, RZ, UR6, RZ, 0x33, !PT ;  /* 0x00000006ff07ac12 */ /* 0x000fc8000f8e33ff */
[C---:B------:R-:W-:Y:S02]  /*0210*/  IADD3 R0, PT, PT, -R7.reuse, UR7, RZ ;  /* 0x0000000707007c10 */ /* 0x040fe4000fffe1ff */
[----:B------:R-:W-:Y:S02]  /*0220*/  IADD3 R9, PT, PT, -R7, RZ, RZ ;  /* 0x000000ff07097210 */ /* 0x000fe40007ffe1ff */
[----:B-1----:R-:W-:-:S03]  /*0230*/  IADD3 R0, PT, PT, R0, UR5, RZ ;  /* 0x0000000500007c10 */ /* 0x002fc6000fffe0ff */
[----:B------:R-:W-:Y:S01]  /*0240*/  IMAD R6, R9, UR6, R6 ;  /* 0x0000000609067c24 */ /* 0x000fe2000f8e0206 */
[----:B------:R-:W-:Y:S01]  /*0250*/  I2FP.F32.U32 R7, R0 ;  /* 0x0000000000077245 */ /* 0x000fe20000201000 */
[C---:B0-----:R-:W-:Y:S01]  /*0260*/  FADD R12, -R2.reuse, R4 ;  /* 0x00000004020c7221 */ /* 0x041fe20000000100 */
[----:B------:R-:W-:Y:S01]  /*0270*/  FADD R10, R2, -UR8 ;  /* 0x80000008020a7e21 */ /* 0x000fe20008000000 */
[----:B------:R-:W-:Y:S01]  /*0280*/  FADD R11, -R3, R5 ;  /* 0x00000005030b7221 */ /* 0x000fe20000000100 */
[----:B------:R-:W-:Y:S01]  /*0290*/  IADD3 R6, PT, PT, R6, UR4, RZ ;  /* 0x0000000406067c10 */ /* 0x000fe2000fffe0ff */
[----:B------:R-:W-:Y:S01]  /*02a0*/  FADD R8, R7, 0.5 ;  /* 0x3f00000007087421 */ /* 0x000fe20000000000 */
[----:B------:R-:W0:Y:S02]  /*02b0*/  LDCU.64 UR4, c[0x0][0x358] ;  /* 0x00006b00ff0477ac */ /* 0x000e240008000a00 */
[----:B------:R-:W-:Y:S01]  /*02c0*/  I2FP.F32.U32 R7, R6 ;  /* 0x0000000600077245 */ /* 0x000fe20000201000 */
[----:B------:R-:W-:-:S04]  /*02d0*/  FADD R9, R8, -R3 ;  /* 0x8000000308097221 */ /* 0x000fc80000000000 */
[----:B------:R-:W-:Y:S01]  /*02e0*/  FADD R7, R7, 0.5 ;  /* 0x3f00000007077421 */ /* 0x000fe20000000000 */
[----:B------:R-:W-:Y:S01]  /*02f0*/  FMUL R13, R9, R12 ;  /* 0x0000000c090d7220 */ /* 0x000fe20000400000 */
[C---:B------:R-:W-:Y:S01]  /*0300*/  FADD R9, R8.reuse, -UR9 ;  /* 0x8000000908097e21 */ /* 0x040fe20008000000 */
[----:B------:R-:W-:Y:S01]  /*0310*/  FADD R8, R8, -R5 ;  /* 0x8000000508087221 */ /* 0x000fe20000000000 */
[C---:B------:R-:W-:Y:S01]  /*0320*/  FADD R2, R7.reuse, -R2 ;  /* 0x8000000207027221 */ /* 0x040fe20000000000 */
[----:B------:R-:W-:Y:S01]  /*0330*/  FADD R4, R7, -R4 ;  /* 0x8000000407047221 */ /* 0x000fe20000000000 */
[----:B------:R-:W-:Y:S01]  /*0340*/  FMUL R10, R9, R10 ;  /* 0x0000000a090a7220 */ /* 0x000fe20000400000 */
[----:B------:R-:W-:Y:S01]  /*0350*/  FMUL R15, R8, R15 ;  /* 0x0000000f080f7220 */ /* 0x000fe20000400000 */
[----:B------:R-:W-:Y:S01]  /*0360*/  FFMA R11, R2, R11, -R13 ;  /* 0x0000000b020b7223 */ /* 0x000fe2000000080d */
[----:B------:R-:W-:Y:S01]  /*0370*/  FADD R5, -R5, UR9 ;  /* 0x0000000905057e21 */ /* 0x000fe20008000100 */
[----:B------:R-:W-:Y:S01]  /*0380*/  FADD R7, R7, -UR8 ;  /* 0x8000000807077e21 */ /* 0x000fe20008000000 */
[----:B------:R-:W-:-:S02]  /*0390*/  FADD R2, R3, -UR9 ;  /* 0x8000000903027e21 */ /* 0x000fc40008000000 */
[----:B------:R-:W-:Y:S01]  /*03a0*/  FFMA R4, R4, R5, -R15 ;  /* 0x0000000504047223 */ /* 0x000fe2000000080f */
[----:B------:R-:W-:Y:S01]  /*03b0*/  FSETP.GE.AND P0, PT, R11, RZ, PT ;  /* 0x000000ff0b00720b */ /* 0x000fe20003f06000 */
[----:B------:R-:W-:-:S03]  /*03c0*/  FFMA R2, R7, R2, -R10 ;  /* 0x0000000207027223 */ /* 0x000fc6000000080a */
[----:B------:R-:W-:Y:S02]  /*03d0*/  FSETP.GE.AND P1, PT, R4, RZ, PT ;  /* 0x000000ff0400720b */ /* 0x000fe40003f26000 */
[----:B------:R-:W-:-:S13]  /*03e0*/  FSETP.GE.AND P0, PT, R2, RZ, P0 ;  /* 0x000000ff0200720b */ /* 0x000fda0000706000 */
[----:B0-----:R-:W-:Y:S05]  /*03f0*/  @P0 BRA P1, `(.L_x_1) ;  /* 0x0000000000100947 */ /* 0x001fea0000800000 */
[----:B------:R-:W-:-:S04]  /*0400*/  FSETP.GTU.AND P0, PT, R11, RZ, PT ;  /* 0x000000ff0b00720b */ /* 0x000fc80003f0c000 */
[----:B------:R-:W-:-:S04]  /*0410*/  FSETP.GTU.OR P0, PT, R2, RZ, P0 ;  /* 0x000000ff0200720b */ /* 0x000fc8000070c400 */
[----:B------:R-:W-:-:S13]  /*0420*/  FSETP.GTU.OR P0, PT, R4, RZ, P0 ;  /* 0x000000ff0400720b */ /* 0x000fda000070c400 */
[----:B------:R-:W-:Y:S05]  /*0430*/  @P0 EXIT ;  /* 0x000000000000094d */ /* 0x000fea0003800000 */
.L_x_1:
[----:B------:R-:W-:Y:S05]  /*0440*/  BSYNC.RECONVERGENT B0 ;  /* 0x0000000000007941 */ /* 0x000fea0003800200 */
.L_x_0:
[----:B------:R-:W0:Y:S01]  /*0450*/  LDCU.64 UR6, c[0x0][0x388] ;  /* 0x00007100ff0677ac */ /* 0x000e220008000a00 */
[----:B------:R-:W1:Y:S01]  /*0460*/  LDC.64 R2, c[0x0][0x380] ;  /* 0x0000e000ff027b82 */ /* 0x000e620000000a00 */
[----:B------:R-:W-:Y:S02]  /*0470*/  MOV R7, 0xffffffff ;  /* 0xffffffff00077802 */ /* 0x000fe40000000f00 */
[----:B0-----:R-:W-:-:S05]  /*0480*/  IADD3 R5, PT, PT, -R0, UR7, RZ ;  /* 0x0000000700057c10 */ /* 0x001fca000fffe1ff */
[----:B------:R-:W-:-:S04]  /*0490*/  IMAD R5, R5, UR6, R6 ;  /* 0x0000000605057c24 */ /* 0x000fc8000f8e0206 */
[----:B-1----:R-:W-:-:S05]  /*04a0*/  IMAD.WIDE R2, R5, 0x4, R2 ;  /* 0x0000000405027825 */ /* 0x002fca00078e0202 */
[----:B------:R-:W-:Y:S01]  /*04b0*/  STG.E desc[UR4][R2.64], R7 ;  /* 0x0000000702007986 */ /* 0x000fe2000c101904 */
[----:B------:R-:W-:Y:S05]  /*04c0*/  EXIT ;  /* 0x000000000000794d */ /* 0x000fea0003800000 */
.L_x_2:
[----:B------:R-:W-:-:S00]  /*04d0*/  BRA `(.L_x_2) ;  /* 0xfffffffc00fc7947 */ /* 0x000fc0000383ffff */
[----:B------:R-:W-:-:S00]  /*04e0*/  NOP ;  /* 0x0000000000007918 */ /* 0x000fc00000000000 */
        /* <DEDUP_REMOVED lines=9> */
.L_x_5:


//--------------------- .text._Z13VertexProcessP6float4PK6float3j --------------------------
	.section	.text._Z13VertexProcessP6float4PK6float3j,"ax",@progbits
	.align	128
        .global         _Z13VertexProcessP6float4PK6float3j
        .type           _Z13VertexProcessP6float4PK6float3j,@function
        .size           _Z13VertexProcessP6float4PK6float3j,(.L_x_6 - _Z13VertexProcessP6float4PK6float3j)
        .other          _Z13VertexProcessP6float4PK6float3j,@"STO_CUDA_ENTRY STV_DEFAULT"
_Z13VertexProcessP6float4PK6float3j:
.text._Z13VertexProcessP6float4PK6float3j:
[----:B------:R-:W-:Y:S01]  /*0000*/  LDC R1, c[0x0][0x37c] ;  /* 0x0000df00ff017b82 */ /* 0x000fe20000000800 */
[----:B------:R-:W0:Y:S07]  /*0010*/  S2R R0, SR_TID.X ;  /* 0x0000000000007919 */ /* 0x000e2e0000002100 */
[----:B------:R-:W0:Y:S01]  /*0020*/  S2UR UR4, SR_CTAID.X ;  /* 0x00000000000479c3 */ /* 0x000e220000002500 */
[----:B------:R-:W1:Y:S07]  /*0030*/  LDCU UR5, c[0x0][0x390] ;  /* 0x00007200ff0577ac */ /* 0x000e6e0008000800 */
[----:B------:R-:W0:Y:S02]  /*0040*/  LDC R7, c[0x0][0x360] ;  /* 0x0000d800ff077b82 */ /* 0x000e240000000800 */
[----:B0-----:R-:W-:-:S05]  /*0050*/  IMAD R7, R7, UR4, R0 ;  /* 0x0000000407077c24 */ /* 0x001fca000f8e0200 */
[----:B-1----:R-:W-:-:S13]  /*0060*/  ISETP.GE.U32.AND P0, PT, R7, UR5, PT ;  /* 0x0000000507007c0c */ /* 0x002fda000bf06070 */
[----:B------:R-:W-:Y:S05]  /*0070*/  @P0 EXIT ;  /* 0x000000000000094d */ /* 0x000fea0003800000 */
[----:B------:R-:W0:Y:S01]  /*0080*/  LDC.64 R4, c[0x0][0x388] ;  /* 0x0000e200ff047b82 */ /* 0x000e220000000a00 */
[----:B------:R-:W1:Y:S07]  /*0090*/  LDCU.64 UR4, c[0x0][0x358] ;  /* 0x00006b00ff0477ac */ /* 0x000e6e0008000a00 */
[----:B------:R-:W2:Y:S01]  /*00a0*/  LDC.64 R2, c[0x0][0x380] ;  /* 0x0000e000ff027b82 */ /* 0x000ea20000000a00 */
[----:B0-----:R-:W-:-:S05]  /*00b0*/  IMAD.WIDE R4, R7, 0xc, R4 ;  /* 0x0000000c07047825 */ /* 0x001fca00078e0204 */
[----:B-1----:R-:W3:Y:S04]  /*00c0*/  LDG.E R8, desc[UR4][R4.64] ;  /* 0x0000000404087981 */ /* 0x002ee8000c1e1900 */
[----:B------:R-:W3:Y:S04]  /*00d0*/  LDG.E R9, desc[UR4][R4.64+0x4] ;  /* 0x0000040404097981 */ /* 0x000ee8000c1e1900 */
[----:B------:R-:W3:Y:S01]  /*00e0*/  LDG.E R10, desc[UR4][R4.64+0x8] ;  /* 0x00000804040a7981 */ /* 0x000ee2000c1e1900 */
[----:B------:R-:W-:Y:S02]  /*00f0*/  HFMA2 R11, -RZ, RZ, 1.875, 0 ;  /* 0x3f800000ff0b7431 */ /* 0x000fe400000001ff */
[----:B--2---:R-:W-:-:S05]  /*0100*/  IMAD.WIDE R2, R7, 0x10, R2 ;  /* 0x0000001007027825 */ /* 0x004fca00078e0202 */
[----:B---3--:R-:W-:Y:S01]  /*0110*/  STG.E.128 desc[UR4][R2.64], R8 ;  /* 0x0000000802007986 */ /* 0x008fe2000c101d04 */
[----:B------:R-:W-:Y:S05]  /*0120*/  EXIT ;  /* 0x000000000000794d */ /* 0x000fea0003800000 */
.L_x_3:
        /* <DEDUP_REMOVED lines=13> */
.L_x_6:


//--------------------- .text._Z10ClearColorP6uchar45uint26uchar3 --------------------------
	.section	.text._Z10ClearColorP6uchar45uint26uchar3,"ax",@progbits
	.align	128
        .global         _Z10ClearColorP6uchar45uint26uchar3
        .type           _Z10ClearColorP6uchar45uint26uchar3,@function
        .size           _Z10ClearColorP6uchar45uint26uchar3,(.L_x_7 - _Z10ClearColorP6uchar45uint26uchar3)
        .other          _Z10ClearColorP6uchar45uint26uchar3,@"STO_CUDA_ENTRY STV_DEFAULT"
_Z10ClearColorP6uchar45uint26uchar3:
.text._Z10ClearColorP6uchar45uint26uchar3:
        /* <DEDUP_REMOVED lines=9> */
[----:B------:R-:W0:Y:S01]  /*0090*/  LDC.U8 R0, c[0x0][0x392] ;  /* 0x0000e480ff007b82 */ /* 0x000e220000000000 */
[----:B------:R-:W1:Y:S01]  /*00a0*/  LDCU.64 UR4, c[0x0][0x358] ;  /* 0x00006b00ff0477ac */ /* 0x000e620008000a00 */
[----:B------:R-:W-:-:S06]  /*00b0*/  IMAD.MOV.U32 R9, RZ, RZ, 0x3340 ;  /* 0x00003340ff097424 */ /* 0x000fcc00078e00ff */
[----:B------:R-:W0:Y:S08]  /*00c0*/  LDC.U8 R7, c[0x0][0x391] ;  /* 0x0000e440ff077b82 */ /* 0x000e300000000000 */
[----:B------:R-:W2:Y:S08]  /*00d0*/  LDC.U8 R4, c[0x0][0x390] ;  /* 0x0000e400ff047b82 */ /* 0x000eb00000000000 */
[----:B------:R-:W3:Y:S01]  /*00e0*/  LDC.64 R2, c[0x0][0x380] ;  /* 0x0000e000ff027b82 */ /* 0x000ee20000000a00 */
[----:B0-----:R-:W-:-:S02]  /*00f0*/  PRMT R0, R0, 0x3340, R7 ;  /* 0x0000334000007816 */ /* 0x001fc40000000007 */
[----:B--2---:R-:W-:-:S04]  /*0100*/  PRMT R7, R4, R9, 0xffff ;  /* 0x0000ffff04077416 */ /* 0x004fc80000000009 */
[----:B------:R-:W-:Y:S01]  /*0110*/  PRMT R7, R0, 0x5410, R7 ;  /* 0x0000541000077816 */ /* 0x000fe20000000007 */
[----:B---3--:R-:W-:-:S05]  /*0120*/  IMAD.WIDE R2, R5, 0x4, R2 ;  /* 0x0000000405027825 */ /* 0x008fca00078e0202 */
[----:B-1----:R-:W-:Y:S01]  /*0130*/  STG.E desc[UR4][R2.64], R7 ;  /* 0x0000000702007986 */ /* 0x002fe2000c101904 */
[----:B------:R-:W-:Y:S05]  /*0140*/  EXIT ;  /* 0x000000000000794d */ /* 0x000fea0003800000 */
.L_x_4:
        /* <DEDUP_REMOVED lines=11> */
.L_x_7:


//--------------------- .nv.shared.reserved.0     --------------------------
	.section	.nv.shared.reserved.0,"aw",@nobits
	.weak		__nv_reservedSMEM_offset_0_alias
	.size		__nv_reservedSMEM_offset_0_alias, 0, 64
	.other		__nv_reservedSMEM_offset_0_alias,@"STO_CUDA_RESERVED_SHARED STV_DEFAULT"
__nv_reservedSMEM_offset_0_alias:
	.zero		0
	.zero		64


//--------------------- .nv.constant0._Z17RasterizeTriangleP6uchar45uint25uint46float4S3_S3_ --------------------------
	.section	.nv.constant0._Z17RasterizeTriangleP6uchar45uint25uint46float4S3_S3_,"a",@progbits
	.sectionflags	@""
	.align	4
.nv.constant0._Z17RasterizeTriangleP6uchar45uint25uint46float4S3_S3_:
	.zero		976


//--------------------- .nv.constant0._Z13VertexProcessP6float4PK6float3j --------------------------
	.section	.nv.constant0._Z13VertexProcessP6float4PK6float3j,"a",@progbits
	.sectionflags	@""
	.align	4
.nv.constant0._Z13VertexProcessP6float4PK6float3j:
	.zero		916


//--------------------- .nv.constant0._Z10ClearColorP6uchar45uint26uchar3 --------------------------
	.section	.nv.constant0._Z10ClearColorP6uchar45uint26uchar3,"a",@progbits
	.sectionflags	@""
	.align	4
.nv.constant0._Z10ClearColorP6uchar45uint26uchar3:
	.zero		915


//--------------------- SYMBOLS --------------------------

	.type		.nv.reservedSmem.offset0,@object
	.size		.nv.reservedSmem.offset0,0x4
